//
// Generated by NVIDIA NVVM Compiler
//
// Compiler Build ID: CL-36424714
// Cuda compilation tools, release 13.0, V13.0.88
// Based on NVVM 20.0.0
//

.version 9.0
.target sm_100
.address_size 64

	// .globl	_Z19tiled_conv2d_kernelPKfS0_S0_Pfiiiiiiiii
.extern .shared .align 16 .b8 tile[];

.visible .entry _Z19tiled_conv2d_kernelPKfS0_S0_Pfiiiiiiiii(
	.param .u64 .ptr .align 1 _Z19tiled_conv2d_kernelPKfS0_S0_Pfiiiiiiiii_param_0,
	.param .u64 .ptr .align 1 _Z19tiled_conv2d_kernelPKfS0_S0_Pfiiiiiiiii_param_1,
	.param .u64 .ptr .align 1 _Z19tiled_conv2d_kernelPKfS0_S0_Pfiiiiiiiii_param_2,
	.param .u64 .ptr .align 1 _Z19tiled_conv2d_kernelPKfS0_S0_Pfiiiiiiiii_param_3,
	.param .u32 _Z19tiled_conv2d_kernelPKfS0_S0_Pfiiiiiiiii_param_4,
	.param .u32 _Z19tiled_conv2d_kernelPKfS0_S0_Pfiiiiiiiii_param_5,
	.param .u32 _Z19tiled_conv2d_kernelPKfS0_S0_Pfiiiiiiiii_param_6,
	.param .u32 _Z19tiled_conv2d_kernelPKfS0_S0_Pfiiiiiiiii_param_7,
	.param .u32 _Z19tiled_conv2d_kernelPKfS0_S0_Pfiiiiiiiii_param_8,
	.param .u32 _Z19tiled_conv2d_kernelPKfS0_S0_Pfiiiiiiiii_param_9,
	.param .u32 _Z19tiled_conv2d_kernelPKfS0_S0_Pfiiiiiiiii_param_10,
	.param .u32 _Z19tiled_conv2d_kernelPKfS0_S0_Pfiiiiiiiii_param_11,
	.param .u32 _Z19tiled_conv2d_kernelPKfS0_S0_Pfiiiiiiiii_param_12
)
{
	.reg .pred 	%p<33>;
	.reg .b32 	%r<127>;
	.reg .b32 	%f<122>;
	.reg .b64 	%rd<25>;

	ld.param.u64 	%rd4, [_Z19tiled_conv2d_kernelPKfS0_S0_Pfiiiiiiiii_param_0];
	ld.param.u64 	%rd7, [_Z19tiled_conv2d_kernelPKfS0_S0_Pfiiiiiiiii_param_1];
	ld.param.u32 	%r54, [_Z19tiled_conv2d_kernelPKfS0_S0_Pfiiiiiiiii_param_5];
	ld.param.u32 	%r55, [_Z19tiled_conv2d_kernelPKfS0_S0_Pfiiiiiiiii_param_6];
	ld.param.u32 	%r56, [_Z19tiled_conv2d_kernelPKfS0_S0_Pfiiiiiiiii_param_7];
	ld.param.u32 	%r57, [_Z19tiled_conv2d_kernelPKfS0_S0_Pfiiiiiiiii_param_8];
	ld.param.u32 	%r58, [_Z19tiled_conv2d_kernelPKfS0_S0_Pfiiiiiiiii_param_9];
	ld.param.u32 	%r59, [_Z19tiled_conv2d_kernelPKfS0_S0_Pfiiiiiiiii_param_10];
	ld.param.u32 	%r60, [_Z19tiled_conv2d_kernelPKfS0_S0_Pfiiiiiiiii_param_11];
	ld.param.u32 	%r61, [_Z19tiled_conv2d_kernelPKfS0_S0_Pfiiiiiiiii_param_12];
	cvta.to.global.u64 	%rd1, %rd7;
	add.s32 	%r1, %r58, 15;
	add.s32 	%r2, %r59, 15;
	mov.u32 	%r3, %tid.x;
	mov.u32 	%r4, %tid.y;
	setp.lt.s32 	%p3, %r57, 1;
	@%p3 bra 	$L__BB0_33;
	shl.b32 	%r63, %r60, 1;
	sub.s32 	%r64, %r55, %r58;
	add.s32 	%r65, %r64, %r63;
	div.s32 	%r66, %r65, %r61;
	sub.s32 	%r68, %r56, %r59;
	add.s32 	%r69, %r68, %r63;
	div.s32 	%r70, %r69, %r61;
	mov.u32 	%r71, %ctaid.z;
	mov.u32 	%r72, %ctaid.y;
	shl.b32 	%r73, %r72, 4;
	mov.u32 	%r74, %ctaid.x;
	shl.b32 	%r75, %r74, 4;
	mul.lo.s32 	%r76, %r61, %r73;
	sub.s32 	%r5, %r76, %r60;
	mul.lo.s32 	%r6, %r54, %r71;
	mov.u32 	%r7, %ntid.x;
	mov.u32 	%r8, %ntid.y;
	add.s32 	%r9, %r75, %r3;
	add.s32 	%r77, %r73, %r4;
	setp.le.s32 	%p4, %r9, %r70;
	setp.le.s32 	%p5, %r77, %r66;
	and.pred  	%p1, %p4, %p5;
	mul.lo.s32 	%r11, %r61, %r4;
	mul.lo.s32 	%r12, %r61, %r3;
	and.b32  	%r13, %r59, 15;
	add.s32 	%r14, %r13, -1;
	and.b32  	%r15, %r59, 7;
	and.b32  	%r16, %r59, 2147483632;
	and.b32  	%r17, %r59, 3;
	shl.b32 	%r78, %r3, 2;
	mov.u32 	%r79, tile;
	add.s32 	%r18, %r79, %r78;
	shl.b32 	%r19, %r2, 2;
	shl.b32 	%r20, %r7, 2;
	mad.lo.s32 	%r80, %r61, %r75, %r3;
	sub.s32 	%r21, %r80, %r60;
	add.s32 	%r22, %r70, 1;
	add.s32 	%r23, %r66, 1;
	cvta.to.global.u64 	%rd2, %rd4;
	mov.b32 	%r115, 0;
	not.pred 	%p18, %p1;
$L__BB0_2:
	setp.lt.s32 	%p6, %r54, 1;
	@%p6 bra 	$L__BB0_32;
	mov.b32 	%r116, 0;
	mul.wide.u32 	%rd11, %r115, 4;
$L__BB0_4:
	setp.ge.s32 	%p7, %r4, %r1;
	@%p7 bra 	$L__BB0_12;
	add.s32 	%r82, %r116, %r6;
	mul.lo.s32 	%r26, %r82, %r55;
	mov.u32 	%r117, %r4;
$L__BB0_6:
	setp.ge.s32 	%p8, %r3, %r2;
	@%p8 bra 	$L__BB0_11;
	add.s32 	%r83, %r5, %r117;
	setp.gt.s32 	%p9, %r83, -1;
	setp.lt.s32 	%p10, %r83, %r55;
	and.pred  	%p2, %p9, %p10;
	add.s32 	%r84, %r26, %r83;
	mad.lo.s32 	%r120, %r19, %r117, %r18;
	mad.lo.s32 	%r118, %r84, %r56, %r21;
	mov.u32 	%r119, %r21;
	mov.u32 	%r121, %r3;
$L__BB0_8:
	setp.gt.s32 	%p11, %r119, -1;
	setp.lt.s32 	%p12, %r119, %r56;
	and.pred  	%p13, %p11, %p12;
	and.pred  	%p14, %p13, %p2;
	mov.f32 	%f111, 0f00000000;
	not.pred 	%p15, %p14;
	@%p15 bra 	$L__BB0_10;
	mul.wide.s32 	%rd8, %r118, 4;
	add.s64 	%rd9, %rd2, %rd8;
	ld.global.nc.f32 	%f111, [%rd9];
$L__BB0_10:
	st.shared.f32 	[%r120], %f111;
	add.s32 	%r121, %r121, %r7;
	add.s32 	%r120, %r120, %r20;
	add.s32 	%r119, %r119, %r7;
	add.s32 	%r118, %r118, %r7;
	setp.lt.s32 	%p16, %r121, %r2;
	@%p16 bra 	$L__BB0_8;
$L__BB0_11:
	add.s32 	%r117, %r117, %r8;
	setp.lt.s32 	%p17, %r117, %r1;
	@%p17 bra 	$L__BB0_6;
$L__BB0_12:
	bar.sync 	0;
	@%p18 bra 	$L__BB0_31;
	ld.param.u64 	%rd23, [_Z19tiled_conv2d_kernelPKfS0_S0_Pfiiiiiiiii_param_2];
	setp.lt.s32 	%p19, %r58, 1;
	cvta.to.global.u64 	%rd10, %rd23;
	add.s64 	%rd12, %rd10, %rd11;
	ld.global.nc.f32 	%f120, [%rd12];
	@%p19 bra 	$L__BB0_30;
	setp.lt.s32 	%p20, %r59, 1;
	@%p20 bra 	$L__BB0_30;
	mad.lo.s32 	%r86, %r115, %r54, %r116;
	mul.lo.s32 	%r39, %r86, %r58;
	mov.b32 	%r122, 0;
$L__BB0_16:
	setp.lt.u32 	%p21, %r59, 16;
	add.s32 	%r88, %r122, %r11;
	mad.lo.s32 	%r41, %r88, %r2, %r12;
	add.s32 	%r89, %r39, %r122;
	mul.lo.s32 	%r42, %r89, %r59;
	mov.b32 	%r125, 0;
	@%p21 bra 	$L__BB0_19;
	mov.b32 	%r123, 0;
$L__BB0_18:
	.pragma "nounroll";
	add.s32 	%r91, %r41, %r123;
	shl.b32 	%r92, %r91, 2;
	mov.u32 	%r93, tile;
	add.s32 	%r94, %r93, %r92;
	ld.shared.f32 	%f22, [%r94];
	add.s32 	%r95, %r123, %r42;
	mul.wide.s32 	%rd13, %r95, 4;
	add.s64 	%rd14, %rd1, %rd13;
	ld.global.nc.f32 	%f23, [%rd14];
	fma.rn.f32 	%f24, %f22, %f23, %f120;
	ld.shared.f32 	%f25, [%r94+4];
	ld.global.nc.f32 	%f26, [%rd14+4];
	fma.rn.f32 	%f27, %f25, %f26, %f24;
	ld.shared.f32 	%f28, [%r94+8];
	ld.global.nc.f32 	%f29, [%rd14+8];
	fma.rn.f32 	%f30, %f28, %f29, %f27;
	ld.shared.f32 	%f31, [%r94+12];
	ld.global.nc.f32 	%f32, [%rd14+12];
	fma.rn.f32 	%f33, %f31, %f32, %f30;
	ld.shared.f32 	%f34, [%r94+16];
	ld.global.nc.f32 	%f35, [%rd14+16];
	fma.rn.f32 	%f36, %f34, %f35, %f33;
	ld.shared.f32 	%f37, [%r94+20];
	ld.global.nc.f32 	%f38, [%rd14+20];
	fma.rn.f32 	%f39, %f37, %f38, %f36;
	ld.shared.f32 	%f40, [%r94+24];
	ld.global.nc.f32 	%f41, [%rd14+24];
	fma.rn.f32 	%f42, %f40, %f41, %f39;
	ld.shared.f32 	%f43, [%r94+28];
	ld.global.nc.f32 	%f44, [%rd14+28];
	fma.rn.f32 	%f45, %f43, %f44, %f42;
	ld.shared.f32 	%f46, [%r94+32];
	ld.global.nc.f32 	%f47, [%rd14+32];
	fma.rn.f32 	%f48, %f46, %f47, %f45;
	ld.shared.f32 	%f49, [%r94+36];
	ld.global.nc.f32 	%f50, [%rd14+36];
	fma.rn.f32 	%f51, %f49, %f50, %f48;
	ld.shared.f32 	%f52, [%r94+40];
	ld.global.nc.f32 	%f53, [%rd14+40];
	fma.rn.f32 	%f54, %f52, %f53, %f51;
	ld.shared.f32 	%f55, [%r94+44];
	ld.global.nc.f32 	%f56, [%rd14+44];
	fma.rn.f32 	%f57, %f55, %f56, %f54;
	ld.shared.f32 	%f58, [%r94+48];
	ld.global.nc.f32 	%f59, [%rd14+48];
	fma.rn.f32 	%f60, %f58, %f59, %f57;
	ld.shared.f32 	%f61, [%r94+52];
	ld.global.nc.f32 	%f62, [%rd14+52];
	fma.rn.f32 	%f63, %f61, %f62, %f60;
	ld.shared.f32 	%f64, [%r94+56];
	ld.global.nc.f32 	%f65, [%rd14+56];
	fma.rn.f32 	%f66, %f64, %f65, %f63;
	ld.shared.f32 	%f67, [%r94+60];
	ld.global.nc.f32 	%f68, [%rd14+60];
	fma.rn.f32 	%f120, %f67, %f68, %f66;
	add.s32 	%r123, %r123, 16;
	setp.ne.s32 	%p22, %r123, %r16;
	mov.u32 	%r125, %r16;
	@%p22 bra 	$L__BB0_18;
$L__BB0_19:
	setp.eq.s32 	%p23, %r13, 0;
	@%p23 bra 	$L__BB0_29;
	setp.lt.u32 	%p24, %r14, 7;
	@%p24 bra 	$L__BB0_22;
	add.s32 	%r96, %r41, %r125;
	shl.b32 	%r97, %r96, 2;
	mov.u32 	%r98, tile;
	add.s32 	%r99, %r98, %r97;
	ld.shared.f32 	%f70, [%r99];
	add.s32 	%r100, %r125, %r42;
	mul.wide.s32 	%rd15, %r100, 4;
	add.s64 	%rd16, %rd1, %rd15;
	ld.global.nc.f32 	%f71, [%rd16];
	fma.rn.f32 	%f72, %f70, %f71, %f120;
	ld.shared.f32 	%f73, [%r99+4];
	ld.global.nc.f32 	%f74, [%rd16+4];
	fma.rn.f32 	%f75, %f73, %f74, %f72;
	ld.shared.f32 	%f76, [%r99+8];
	ld.global.nc.f32 	%f77, [%rd16+8];
	fma.rn.f32 	%f78, %f76, %f77, %f75;
	ld.shared.f32 	%f79, [%r99+12];
	ld.global.nc.f32 	%f80, [%rd16+12];
	fma.rn.f32 	%f81, %f79, %f80, %f78;
	ld.shared.f32 	%f82, [%r99+16];
	ld.global.nc.f32 	%f83, [%rd16+16];
	fma.rn.f32 	%f84, %f82, %f83, %f81;
	ld.shared.f32 	%f85, [%r99+20];
	ld.global.nc.f32 	%f86, [%rd16+20];
	fma.rn.f32 	%f87, %f85, %f86, %f84;
	ld.shared.f32 	%f88, [%r99+24];
	ld.global.nc.f32 	%f89, [%rd16+24];
	fma.rn.f32 	%f90, %f88, %f89, %f87;
	ld.shared.f32 	%f91, [%r99+28];
	ld.global.nc.f32 	%f92, [%rd16+28];
	fma.rn.f32 	%f120, %f91, %f92, %f90;
	add.s32 	%r125, %r125, 8;
$L__BB0_22:
	setp.eq.s32 	%p25, %r15, 0;
	@%p25 bra 	$L__BB0_29;
	add.s32 	%r101, %r15, -1;
	setp.lt.u32 	%p26, %r101, 3;
	@%p26 bra 	$L__BB0_25;
	add.s32 	%r102, %r41, %r125;
	shl.b32 	%r103, %r102, 2;
	mov.u32 	%r104, tile;
	add.s32 	%r105, %r104, %r103;
	ld.shared.f32 	%f94, [%r105];
	add.s32 	%r106, %r125, %r42;
	mul.wide.s32 	%rd17, %r106, 4;
	add.s64 	%rd18, %rd1, %rd17;
	ld.global.nc.f32 	%f95, [%rd18];
	fma.rn.f32 	%f96, %f94, %f95, %f120;
	ld.shared.f32 	%f97, [%r105+4];
	ld.global.nc.f32 	%f98, [%rd18+4];
	fma.rn.f32 	%f99, %f97, %f98, %f96;
	ld.shared.f32 	%f100, [%r105+8];
	ld.global.nc.f32 	%f101, [%rd18+8];
	fma.rn.f32 	%f102, %f100, %f101, %f99;
	ld.shared.f32 	%f103, [%r105+12];
	ld.global.nc.f32 	%f104, [%rd18+12];
	fma.rn.f32 	%f120, %f103, %f104, %f102;
	add.s32 	%r125, %r125, 4;
$L__BB0_25:
	setp.eq.s32 	%p27, %r17, 0;
	@%p27 bra 	$L__BB0_29;
	setp.eq.s32 	%p28, %r17, 1;
	add.s32 	%r107, %r41, %r125;
	shl.b32 	%r108, %r107, 2;
	mov.u32 	%r109, tile;
	add.s32 	%r50, %r109, %r108;
	ld.shared.f32 	%f105, [%r50];
	add.s32 	%r110, %r125, %r42;
	mul.wide.s32 	%rd19, %r110, 4;
	add.s64 	%rd3, %rd1, %rd19;
	ld.global.nc.f32 	%f106, [%rd3];
	fma.rn.f32 	%f120, %f105, %f106, %f120;
	@%p28 bra 	$L__BB0_29;
	setp.eq.s32 	%p29, %r17, 2;
	ld.shared.f32 	%f107, [%r50+4];
	ld.global.nc.f32 	%f108, [%rd3+4];
	fma.rn.f32 	%f120, %f107, %f108, %f120;
	@%p29 bra 	$L__BB0_29;
	ld.shared.f32 	%f109, [%r50+8];
	ld.global.nc.f32 	%f110, [%rd3+8];
	fma.rn.f32 	%f120, %f109, %f110, %f120;
$L__BB0_29:
	add.s32 	%r122, %r122, 1;
	setp.ne.s32 	%p30, %r122, %r58;
	@%p30 bra 	$L__BB0_16;
$L__BB0_30:
	ld.param.u64 	%rd24, [_Z19tiled_conv2d_kernelPKfS0_S0_Pfiiiiiiiii_param_3];
	cvta.to.global.u64 	%rd20, %rd24;
	mov.u32 	%r111, %ctaid.z;
	mad.lo.s32 	%r112, %r57, %r111, %r115;
	mad.lo.s32 	%r113, %r112, %r23, %r77;
	mad.lo.s32 	%r114, %r113, %r22, %r9;
	mul.wide.s32 	%rd21, %r114, 4;
	add.s64 	%rd22, %rd20, %rd21;
	st.global.f32 	[%rd22], %f120;
$L__BB0_31:
	bar.sync 	0;
	add.s32 	%r116, %r116, 1;
	setp.ne.s32 	%p31, %r116, %r54;
	@%p31 bra 	$L__BB0_4;
$L__BB0_32:
	add.s32 	%r115, %r115, 1;
	setp.ne.s32 	%p32, %r115, %r57;
	@%p32 bra 	$L__BB0_2;
$L__BB0_33:
	ret;

}


// ===== COMPILED SASS (sm_100) =====

	.target	sm_100

	.elftype	@"ET_EXEC"


//--------------------- .note.nv.tkinfo           --------------------------
	.section	.note.nv.tkinfo,"",@"SHT_NOTE"
	.sectionflags	@"SHF_NOTE_NV_TKINFO"
	.tkinfo
        /*0018*/ 	.word	0x00000002
        /*0030*/ 	.string	""
        /*0030*/ 	.string	"ptxas"
        /*0030*/ 	.string	"Cuda compilation tools, release 13.0, V13.0.88"
        /*0030*/ 	.string	"Build cuda_13.0.r13.0/compiler.36424714_0"
        /*0030*/ 	.string	"-arch sm_100 -m 64 "



//--------------------- .note.nv.cuinfo           --------------------------
	.section	.note.nv.cuinfo,"",@"SHT_NOTE"
	.sectionflags	@"SHF_NOTE_NV_CUINFO"
        /*0018*/ 	.short	0x0002
        /*001a*/ 	.short	0x0064
        /*001c*/ 	.short	0x0082
	.zero		2


//--------------------- .nv.info                  --------------------------
	.section	.nv.info,"",@"SHT_CUDA_INFO"
	.align	4


	//----- nvinfo : EIATTR_REGCOUNT
	.align		4
        /*0000*/ 	.byte	0x04, 0x2f
        /*0002*/ 	.short	(.L_1 - .L_0)
	.align		4
.L_0:
        /*0004*/ 	.word	index@(_Z19tiled_conv2d_kernelPKfS0_S0_Pfiiiiiiiii)
        /*0008*/ 	.word	0x00000020


	//----- nvinfo : EIATTR_FRAME_SIZE
	.align		4
.L_1:
        /*000c*/ 	.byte	0x04, 0x11
        /*000e*/ 	.short	(.L_3 - .L_2)
	.align		4
.L_2:
        /*0010*/ 	.word	index@(_Z19tiled_conv2d_kernelPKfS0_S0_Pfiiiiiiiii)
        /*0014*/ 	.word	0x00000000


	//----- nvinfo : EIATTR_MIN_STACK_SIZE
	.align		4
.L_3:
        /*0018*/ 	.byte	0x04, 0x12
        /*001a*/ 	.short	(.L_5 - .L_4)
	.align		4
.L_4:
        /*001c*/ 	.word	index@(_Z19tiled_conv2d_kernelPKfS0_S0_Pfiiiiiiiii)
        /*0020*/ 	.word	0x00000000
.L_5:


//--------------------- .nv.compat                --------------------------
	.section	.nv.compat,"",@"SHT_CUDA_COMPAT_INFO"
	.align	4
        /*0000*/ 	.byte	0x02, 0x09, 0x00, 0x00, 0x02, 0x02, 0x01, 0x00, 0x02, 0x05, 0x05, 0x00, 0x03, 0x07, 0x01, 0x01
        /*0010*/ 	.byte	0x02, 0x03, 0x00, 0x00, 0x02, 0x06, 0x01, 0x00, 0x04, 0x0b, 0x08, 0x00, 0x09, 0x00, 0x00, 0x00
        /*0020*/ 	.byte	0x00, 0x00, 0x00, 0x00


//--------------------- .nv.info._Z19tiled_conv2d_kernelPKfS0_S0_Pfiiiiiiiii --------------------------
	.section	.nv.info._Z19tiled_conv2d_kernelPKfS0_S0_Pfiiiiiiiii,"",@"SHT_CUDA_INFO"
	.sectionflags	@""
	.align	4


	//----- nvinfo : EIATTR_CUDA_API_VERSION
	.align		4
        /*0000*/ 	.byte	0x04, 0x37
        /*0002*/ 	.short	(.L_7 - .L_6)
.L_6:
        /*0004*/ 	.word	0x00000082


	//----- nvinfo : EIATTR_KPARAM_INFO
	.align		4
.L_7:
        /*0008*/ 	.byte	0x04, 0x17
        /*000a*/ 	.short	(.L_9 - .L_8)
.L_8:
        /*000c*/ 	.word	0x00000000
        /*0010*/ 	.short	0x000c
        /*0012*/ 	.short	0x0040
        /*0014*/ 	.byte	0x00, 0xf0, 0x11, 0x00


	//----- nvinfo : EIATTR_KPARAM_INFO
	.align		4
.L_9:
        /*0018*/ 	.byte	0x04, 0x17
        /*001a*/ 	.short	(.L_11 - .L_10)
.L_10:
        /*001c*/ 	.word	0x00000000
        /*0020*/ 	.short	0x000b
        /*0022*/ 	.short	0x003c
        /*0024*/ 	.byte	0x00, 0xf0, 0x11, 0x00


	//----- nvinfo : EIATTR_KPARAM_INFO
	.align		4
.L_11:
        /*0028*/ 	.byte	0x04, 0x17
        /*002a*/ 	.short	(.L_13 - .L_12)
.L_12:
        /*002c*/ 	.word	0x00000000
        /*0030*/ 	.short	0x000a
        /*0032*/ 	.short	0x0038
        /*0034*/ 	.byte	0x00, 0xf0, 0x11, 0x00


	//----- nvinfo : EIATTR_KPARAM_INFO
	.align		4
.L_13:
        /*0038*/ 	.byte	0x04, 0x17
        /*003a*/ 	.short	(.L_15 - .L_14)
.L_14:
        /*003c*/ 	.word	0x00000000
        /*0040*/ 	.short	0x0009
        /*0042*/ 	.short	0x0034
        /*0044*/ 	.byte	0x00, 0xf0, 0x11, 0x00


	//----- nvinfo : EIATTR_KPARAM_INFO
	.align		4
.L_15:
        /*0048*/ 	.byte	0x04, 0x17
        /*004a*/ 	.short	(.L_17 - .L_16)
.L_16:
        /*004c*/ 	.word	0x00000000
        /*0050*/ 	.short	0x0008
        /*0052*/ 	.short	0x0030
        /*0054*/ 	.byte	0x00, 0xf0, 0x11, 0x00


	//----- nvinfo : EIATTR_KPARAM_INFO
	.align		4
.L_17:
        /*0058*/ 	.byte	0x04, 0x17
        /*005a*/ 	.short	(.L_19 - .L_18)
.L_18:
        /*005c*/ 	.word	0x00000000
        /*0060*/ 	.short	0x0007
        /*0062*/ 	.short	0x002c
        /*0064*/ 	.byte	0x00, 0xf0, 0x11, 0x00


	//----- nvinfo : EIATTR_KPARAM_INFO
	.align		4
.L_19:
        /*0068*/ 	.byte	0x04, 0x17
        /*006a*/ 	.short	(.L_21 - .L_20)
.L_20:
        /*006c*/ 	.word	0x00000000
        /*0070*/ 	.short	0x0006
        /*0072*/ 	.short	0x0028
        /*0074*/ 	.byte	0x00, 0xf0, 0x11, 0x00


	//----- nvinfo : EIATTR_KPARAM_INFO
	.align		4
.L_21:
        /*0078*/ 	.byte	0x04, 0x17
        /*007a*/ 	.short	(.L_23 - .L_22)
.L_22:
        /*007c*/ 	.word	0x00000000
        /*0080*/ 	.short	0x0005
        /*0082*/ 	.short	0x0024
        /*0084*/ 	.byte	0x00, 0xf0, 0x11, 0x00


	//----- nvinfo : EIATTR_KPARAM_INFO
	.align		4
.L_23:
        /*0088*/ 	.byte	0x04, 0x17
        /*008a*/ 	.short	(.L_25 - .L_24)
.L_24:
        /*008c*/ 	.word	0x00000000
        /*0090*/ 	.short	0x0004
        /*0092*/ 	.short	0x0020
        /*0094*/ 	.byte	0x00, 0xf0, 0x11, 0x00


	//----- nvinfo : EIATTR_KPARAM_INFO
	.align		4
.L_25:
        /*0098*/ 	.byte	0x04, 0x17
        /*009a*/ 	.short	(.L_27 - .L_26)
.L_26:
        /*009c*/ 	.word	0x00000000
        /*00a0*/ 	.short	0x0003
        /*00a2*/ 	.short	0x0018
        /*00a4*/ 	.byte	0x00, 0xf5, 0x21, 0x00


	//----- nvinfo : EIATTR_KPARAM_INFO
	.align		4
.L_27:
        /*00a8*/ 	.byte	0x04, 0x17
        /*00aa*/ 	.short	(.L_29 - .L_28)
.L_28:
        /*00ac*/ 	.word	0x00000000
        /*00b0*/ 	.short	0x0002
        /*00b2*/ 	.short	0x0010
        /*00b4*/ 	.byte	0x00, 0xf5, 0x21, 0x00


	//----- nvinfo : EIATTR_KPARAM_INFO
	.align		4
.L_29:
        /*00b8*/ 	.byte	0x04, 0x17
        /*00ba*/ 	.short	(.L_31 - .L_30)
.L_30:
        /*00bc*/ 	.word	0x00000000
        /*00c0*/ 	.short	0x0001
        /*00c2*/ 	.short	0x0008
        /*00c4*/ 	.byte	0x00, 0xf5, 0x21, 0x00


	//----- nvinfo : EIATTR_KPARAM_INFO
	.align		4
.L_31:
        /*00c8*/ 	.byte	0x04, 0x17
        /*00ca*/ 	.short	(.L_33 - .L_32)
.L_32:
        /*00cc*/ 	.word	0x00000000
        /*00d0*/ 	.short	0x0000
        /*00d2*/ 	.short	0x0000
        /*00d4*/ 	.byte	0x00, 0xf5, 0x21, 0x00


	//----- nvinfo : EIATTR_SPARSE_MMA_MASK
	.align		4
.L_33:
        /*00d8*/ 	.byte	0x03, 0x50
        /*00da*/ 	.short	0x0000


	//----- nvinfo : EIATTR_MAXREG_COUNT
	.align		4
        /*00dc*/ 	.byte	0x03, 0x1b
        /*00de*/ 	.short	0x00ff


	//----- nvinfo : EIATTR_NUM_BARRIERS
	.align		4
        /*00e0*/ 	.byte	0x02, 0x4c
        /*00e2*/ 	.byte	0x01
	.zero		1


	//----- nvinfo : EIATTR_MERCURY_ISA_VERSION
	.align		4
        /*00e4*/ 	.byte	0x03, 0x5f
        /*00e6*/ 	.short	0x0101


	//----- nvinfo : EIATTR_VRC_CTA_INIT_COUNT
	.align		4
        /*00e8*/ 	.byte	0x02, 0x4a
	.zero		1
	.zero		1


	//----- nvinfo : EIATTR_EXIT_INSTR_OFFSETS
	.align		4
        /*00ec*/ 	.byte	0x04, 0x1c
        /*00ee*/ 	.short	(.L_35 - .L_34)


	//   ....[0]....
.L_34:
        /*00f0*/ 	.word	0x00000030


	//   ....[1]....
        /*00f4*/ 	.word	0x00001400


	//----- nvinfo : EIATTR_CRS_STACK_SIZE
	.align		4
.L_35:
        /*00f8*/ 	.byte	0x04, 0x1e
        /*00fa*/ 	.short	(.L_37 - .L_36)
.L_36:
        /*00fc*/ 	.word	0x00000000


	//----- nvinfo : EIATTR_CBANK_PARAM_SIZE
	.align		4
.L_37:
        /*0100*/ 	.byte	0x03, 0x19
        /*0102*/ 	.short	0x0044


	//----- nvinfo : EIATTR_PARAM_CBANK
	.align		4
        /*0104*/ 	.byte	0x04, 0x0a
        /*0106*/ 	.short	(.L_39 - .L_38)
	.align		4
.L_38:
        /*0108*/ 	.word	index@(.nv.constant0._Z19tiled_conv2d_kernelPKfS0_S0_Pfiiiiiiiii)
        /*010c*/ 	.short	0x0380
        /*010e*/ 	.short	0x0044


	//----- nvinfo : EIATTR_SW_WAR
	.align		4
.L_39:
        /*0110*/ 	.byte	0x04, 0x36
        /*0112*/ 	.short	(.L_41 - .L_40)
.L_40:
        /*0114*/ 	.word	0x00000008
.L_41:


//--------------------- .nv.callgraph             --------------------------
	.section	.nv.callgraph,"",@"SHT_CUDA_CALLGRAPH"
	.align	4
	.sectionentsize	8
	.align		4
        /*0000*/ 	.word	0x00000000
	.align		4
        /*0004*/ 	.word	0xffffffff
	.align		4
        /*0008*/ 	.word	0x00000000
	.align		4
        /*000c*/ 	.word	0xfffffffe
	.align		4
        /*0010*/ 	.word	0x00000000
	.align		4
        /*0014*/ 	.word	0xfffffffd
	.align		4
        /*0018*/ 	.word	0x00000000
	.align		4
        /*001c*/ 	.word	0xfffffffc


//--------------------- .text._Z19tiled_conv2d_kernelPKfS0_S0_Pfiiiiiiiii --------------------------
	.section	.text._Z19tiled_conv2d_kernelPKfS0_S0_Pfiiiiiiiii,"ax",@progbits
	.align	128
        .global         _Z19tiled_conv2d_kernelPKfS0_S0_Pfiiiiiiiii
        .type           _Z19tiled_conv2d_kernelPKfS0_S0_Pfiiiiiiiii,@function
        .size           _Z19tiled_conv2d_kernelPKfS0_S0_Pfiiiiiiiii,(.L_x_19 - _Z19tiled_conv2d_kernelPKfS0_S0_Pfiiiiiiiii)
        .other          _Z19tiled_conv2d_kernelPKfS0_S0_Pfiiiiiiiii,@"STO_CUDA_ENTRY STV_DEFAULT"
_Z19tiled_conv2d_kernelPKfS0_S0_Pfiiiiiiiii:
.text._Z19tiled_conv2d_kernelPKfS0_S0_Pfiiiiiiiii:
[----:B------:R-:W-:Y:S08]  /*0000*/  LDC R1, c[0x0][0x37c] ;  /* 0x0000df00ff017b82 */ /* 0x000ff00000000800 */
[----:B------:R-:W0:Y:S02]  /*0010*/  LDC R0, c[0x0][0x3b0] ;  /* 0x0000ec00ff007b82 */ /* 0x000e240000000800 */
[----:B0-----:R-:W-:-:S13]  /*0020*/  ISETP.GE.AND P0, PT, R0, 0x1, PT ;  /* 0x000000010000780c */ /* 0x001fda0003f06270 */
[----:B------:R-:W-:Y:S05]  /*0030*/  @!P0 EXIT ;  /* 0x000000000000894d */ /* 0x000fea0003800000 */
[----:B------:R-:W0:Y:S01]  /*0040*/  LDC R11, c[0x0][0x3c0] ;  /* 0x0000f000ff0b7b82 */ /* 0x000e220000000800 */
[----:B------:R-:W1:Y:S01]  /*0050*/  LDCU UR4, c[0x0][0x3a8] ;  /* 0x00007500ff0477ac */ /* 0x000e620008000800 */
[----:B------:R-:W2:Y:S01]  /*0060*/  S2R R13, SR_TID.Y ;  /* 0x00000000000d7919 */ /* 0x000ea20000002200 */
[----:B------:R-:W1:Y:S05]  /*0070*/  LDCU UR5, c[0x0][0x3b4] ;  /* 0x00007680ff0577ac */ /* 0x000e6a0008000800 */
[----:B------:R-:W3:Y:S01]  /*0080*/  LDC R4, c[0x0][0x3ac] ;  /* 0x0000eb00ff047b82 */ /* 0x000ee20000000800 */
[----:B------:R-:W4:Y:S07]  /*0090*/  LDCU.64 UR8, c[0x0][0x358] ;  /* 0x00006b00ff0877ac */ /* 0x000f2e0008000a00 */
[----:B------:R-:W3:Y:S01]  /*00a0*/  LDC R5, c[0x0][0x3b8] ;  /* 0x0000ee00ff057b82 */ /* 0x000ee20000000800 */
[----:B-1----:R-:W-:Y:S01]  /*00b0*/  UIADD3 UR4, UPT, UPT, UR4, -UR5, URZ ;  /* 0x8000000504047290 */ /* 0x002fe2000fffe0ff */
[----:B0-----:R-:W-:-:S06]  /*00c0*/  IABS R8, R11 ;  /* 0x0000000b00087213 */ /* 0x001fcc0000000000 */
[----:B------:R-:W0:Y:S01]  /*00d0*/  LDC R10, c[0x0][0x3bc] ;  /* 0x0000ef00ff0a7b82 */ /* 0x000e220000000800 */
[----:B------:R-:W1:Y:S07]  /*00e0*/  I2F.RP R0, R8 ;  /* 0x0000000800007306 */ /* 0x000e6e0000209400 */
[----:B------:R-:W5:Y:S01]  /*00f0*/  S2UR UR5, SR_CTAID.X ;  /* 0x00000000000579c3 */ /* 0x000f620000002500 */
[----:B---3--:R-:W-:Y:S01]  /*0100*/  IMAD.IADD R7, R4, 0x1, -R5 ;  /* 0x0000000104077824 */ /* 0x008fe200078e0a05 */
[----:B------:R-:W-:-:S06]  /*0110*/  LOP3.LUT R16, R5, 0xf, RZ, 0xc0, !PT ;  /* 0x0000000f05107812 */ /* 0x000fcc00078ec0ff */
[----:B------:R-:W3:Y:S01]  /*0120*/  LDC R17, c[0x0][0x360] ;  /* 0x0000d800ff117b82 */ /* 0x000ee20000000800 */
[----:B-1----:R-:W1:Y:S01]  /*0130*/  MUFU.RCP R0, R0 ;  /* 0x0000000000007308 */ /* 0x002e620000001000 */
[----:B------:R-:W0:Y:S02]  /*0140*/  LDCU UR10, c[0x0][0x364] ;  /* 0x00006c80ff0a77ac */ /* 0x000e240008000800 */
[----:B0-----:R-:W-:Y:S01]  /*0150*/  LEA R4, R10, R7, 0x1 ;  /* 0x000000070a047211 */ /* 0x001fe200078e08ff */
[----:B-----5:R-:W-:Y:S01]  /*0160*/  USHF.L.U32 UR5, UR5, 0x4, URZ ;  /* 0x0000000405057899 */ /* 0x020fe200080006ff */
[----:B-1----:R-:W-:Y:S02]  /*0170*/  IADD3 R2, PT, PT, R0, 0xffffffe, RZ ;  /* 0x0ffffffe00027810 */ /* 0x002fe40007ffe0ff */
[----:B------:R-:W-:Y:S01]  /*0180*/  LEA R0, R10, UR4, 0x1 ;  /* 0x000000040a007c11 */ /* 0x000fe2000f8e08ff */
[----:B------:R-:W0:Y:S01]  /*0190*/  S2UR UR4, SR_CTAID.Y ;  /* 0x00000000000479c3 */ /* 0x000e220000002600 */
[----:B------:R1:W5:Y:S02]  /*01a0*/  F2I.FTZ.U32.TRUNC.NTZ R3, R2 ;  /* 0x0000000200037305 */ /* 0x000364000021f000 */
[----:B------:R-:W-:-:S02]  /*01b0*/  IABS R6, R0 ;  /* 0x0000000000067213 */ /* 0x000fc40000000000 */
[----:B------:R-:W-:-:S04]  /*01c0*/  LOP3.LUT R0, R0, R11, RZ, 0x3c, !PT ;  /* 0x0000000b00007212 */ /* 0x000fc800078e3cff */
[----:B------:R-:W-:Y:S01]  /*01d0*/  ISETP.GE.AND P0, PT, R0, RZ, PT ;  /* 0x000000ff0000720c */ /* 0x000fe20003f06270 */
[----:B-1----:R-:W-:Y:S01]  /*01e0*/  IMAD.MOV.U32 R2, RZ, RZ, RZ ;  /* 0x000000ffff027224 */ /* 0x002fe200078e00ff */
[----:B------:R-:W-:Y:S02]  /*01f0*/  LOP3.LUT R0, RZ, R11, RZ, 0x33, !PT ;  /* 0x0000000bff007212 */ /* 0x000fe400078e33ff */
[----:B-----5:R-:W-:-:S05]  /*0200*/  IADD3 R9, PT, PT, RZ, -R3, RZ ;  /* 0x80000003ff097210 */ /* 0x020fca0007ffe0ff */
[----:B------:R-:W-:Y:S01]  /*0210*/  IMAD R7, R9, R8, RZ ;  /* 0x0000000809077224 */ /* 0x000fe200078e02ff */
[----:B------:R-:W-:Y:S02]  /*0220*/  IABS R9, R4 ;  /* 0x0000000400097213 */ /* 0x000fe40000000000 */
[----:B------:R-:W-:Y:S01]  /*0230*/  LOP3.LUT R4, R4, R11, RZ, 0x3c, !PT ;  /* 0x0000000b04047212 */ /* 0x000fe200078e3cff */
[----:B------:R-:W-:Y:S01]  /*0240*/  IMAD.HI.U32 R2, R3, R7, R2 ;  /* 0x0000000703027227 */ /* 0x000fe200078e0002 */
[----:B------:R-:W-:Y:S01]  /*0250*/  MOV R7, R6 ;  /* 0x0000000600077202 */ /* 0x000fe20000000f00 */
[----:B0-----:R-:W-:Y:S01]  /*0260*/  USHF.L.U32 UR4, UR4, 0x4, URZ ;  /* 0x0000000404047899 */ /* 0x001fe200080006ff */
[----:B------:R-:W-:-:S03]  /*0270*/  ISETP.GE.AND P1, PT, R4, RZ, PT ;  /* 0x000000ff0400720c */ /* 0x000fc60003f26270 */
[C---:B------:R-:W-:Y:S02]  /*0280*/  IMAD.HI.U32 R6, R2.reuse, R9, RZ ;  /* 0x0000000902067227 */ /* 0x040fe400078e00ff */
[----:B--2---:R-:W-:Y:S02]  /*0290*/  IADD3 R13, PT, PT, R13, UR4, RZ ;  /* 0x000000040d0d7c10 */ /* 0x004fe4000fffe0ff */
[----:B------:R-:W-:Y:S01]  /*02a0*/  IMAD.HI.U32 R3, R2, R7, RZ ;  /* 0x0000000702037227 */ /* 0x000fe200078e00ff */
[----:B------:R-:W-:-:S03]  /*02b0*/  IADD3 R12, PT, PT, -R6, RZ, RZ ;  /* 0x000000ff060c7210 */ /* 0x000fc60007ffe1ff */
[----:B------:R-:W-:-:S04]  /*02c0*/  IMAD.MOV R2, RZ, RZ, -R3 ;  /* 0x000000ffff027224 */ /* 0x000fc800078e0a03 */
[C---:B------:R-:W-:Y:S02]  /*02d0*/  IMAD R2, R8.reuse, R2, R7 ;  /* 0x0000000208027224 */ /* 0x040fe400078e0207 */
[C---:B------:R-:W-:Y:S02]  /*02e0*/  IMAD R7, R8.reuse, R12, R9 ;  /* 0x0000000c08077224 */ /* 0x040fe400078e0209 */
[----:B------:R-:W-:Y:S01]  /*02f0*/  HFMA2 R9, -RZ, RZ, 0, 0 ;  /* 0x00000000ff097431 */ /* 0x000fe200000001ff */
[----:B------:R-:W0:Y:S01]  /*0300*/  S2R R12, SR_TID.X ;  /* 0x00000000000c7919 */ /* 0x000e220000002100 */
[C---:B------:R-:W-:Y:S02]  /*0310*/  ISETP.GT.U32.AND P4, PT, R8.reuse, R2, PT ;  /* 0x000000020800720c */ /* 0x040fe40003f84070 */
[----:B------:R-:W-:-:S11]  /*0320*/  ISETP.GT.U32.AND P5, PT, R8, R7, PT ;  /* 0x000000070800720c */ /* 0x000fd60003fa4070 */
[-C--:B------:R-:W-:Y:S02]  /*0330*/  @!P4 IADD3 R2, PT, PT, R2, -R8.reuse, RZ ;  /* 0x800000080202c210 */ /* 0x080fe40007ffe0ff */
[----:B------:R-:W-:Y:S01]  /*0340*/  @!P5 IMAD.IADD R7, R7, 0x1, -R8 ;  /* 0x000000010707d824 */ /* 0x000fe200078e0a08 */
[----:B------:R-:W-:Y:S02]  /*0350*/  @!P4 IADD3 R3, PT, PT, R3, 0x1, RZ ;  /* 0x000000010303c810 */ /* 0x000fe40007ffe0ff */
[-C--:B------:R-:W-:Y:S02]  /*0360*/  ISETP.GE.U32.AND P2, PT, R2, R8.reuse, PT ;  /* 0x000000080200720c */ /* 0x080fe40003f46070 */
[----:B------:R-:W-:Y:S01]  /*0370*/  ISETP.GE.U32.AND P3, PT, R7, R8, PT ;  /* 0x000000080700720c */ /* 0x000fe20003f66070 */
[----:B------:R-:W-:Y:S01]  /*0380*/  VIADD R8, R5, 0xf ;  /* 0x0000000f05087836 */ /* 0x000fe20000000000 */
[----:B------:R-:W-:-:S09]  /*0390*/  @!P5 IADD3 R6, PT, PT, R6, 0x1, RZ ;  /* 0x000000010606d810 */ /* 0x000fd20007ffe0ff */
[----:B------:R-:W-:Y:S01]  /*03a0*/  @P2 VIADD R3, R3, 0x1 ;  /* 0x0000000103032836 */ /* 0x000fe20000000000 */
[C---:B------:R-:W-:Y:S01]  /*03b0*/  ISETP.NE.AND P2, PT, R11.reuse, RZ, PT ;  /* 0x000000ff0b00720c */ /* 0x040fe20003f45270 */
[C---:B0-----:R-:W-:Y:S01]  /*03c0*/  IMAD R7, R11.reuse, UR5, R12 ;  /* 0x000000050b077c24 */ /* 0x041fe2000f8e020c */
[----:B------:R-:W-:Y:S01]  /*03d0*/  @P3 IADD3 R6, PT, PT, R6, 0x1, RZ ;  /* 0x0000000106063810 */ /* 0x000fe20007ffe0ff */
[----:B------:R-:W-:Y:S01]  /*03e0*/  IMAD R11, R11, UR4, -R10 ;  /* 0x000000040b0b7c24 */ /* 0x000fe2000f8e0a0a */
[----:B------:R-:W-:Y:S02]  /*03f0*/  @!P0 IADD3 R3, PT, PT, -R3, RZ, RZ ;  /* 0x000000ff03038210 */ /* 0x000fe40007ffe1ff */
[----:B------:R-:W-:Y:S01]  /*0400*/  IADD3 R12, PT, PT, R12, UR5, RZ ;  /* 0x000000050c0c7c10 */ /* 0x000fe2000fffe0ff */
[----:B------:R-:W-:Y:S01]  /*0410*/  @!P1 IMAD.MOV R6, RZ, RZ, -R6 ;  /* 0x000000ffff069224 */ /* 0x000fe200078e0a06 */
[----:B------:R-:W-:Y:S02]  /*0420*/  SEL R4, R0, R3, !P2 ;  /* 0x0000000300047207 */ /* 0x000fe40005000000 */
[----:B------:R-:W-:-:S02]  /*0430*/  IADD3 R10, PT, PT, R7, -R10, RZ ;  /* 0x8000000a070a7210 */ /* 0x000fc40007ffe0ff */
[----:B------:R-:W-:Y:S01]  /*0440*/  SEL R3, R0, R6, !P2 ;  /* 0x0000000600037207 */ /* 0x000fe20005000000 */
[----:B------:R-:W-:Y:S01]  /*0450*/  VIADD R0, R16, 0xffffffff ;  /* 0xffffffff10007836 */ /* 0x000fe20000000000 */
[----:B------:R-:W-:Y:S02]  /*0460*/  ISETP.GT.AND P0, PT, R13, R4, PT ;  /* 0x000000040d00720c */ /* 0x000fe40003f04270 */
[C---:B------:R-:W-:Y:S02]  /*0470*/  LOP3.LUT R7, R5.reuse, 0x7, RZ, 0xc0, !PT ;  /* 0x0000000705077812 */ /* 0x040fe400078ec0ff */
[----:B------:R-:W-:Y:S02]  /*0480*/  ISETP.LE.AND P0, PT, R12, R3, !P0 ;  /* 0x000000030c00720c */ /* 0x000fe40004703270 */
[----:B------:R-:W-:Y:S02]  /*0490*/  LOP3.LUT R6, R5, 0x7ffffff0, RZ, 0xc0, !PT ;  /* 0x7ffffff005067812 */ /* 0x000fe400078ec0ff */
[----:B------:R-:W-:-:S02]  /*04a0*/  ISETP.GE.U32.AND P3, PT, R0, 0x7, PT ;  /* 0x000000070000780c */ /* 0x000fc40003f66070 */
[----:B------:R-:W-:Y:S02]  /*04b0*/  LOP3.LUT R5, R5, 0x3, RZ, 0xc0, !PT ;  /* 0x0000000305057812 */ /* 0x000fe400078ec0ff */
[----:B------:R-:W-:Y:S02]  /*04c0*/  IADD3 R4, PT, PT, R4, 0x1, RZ ;  /* 0x0000000104047810 */ /* 0x000fe40007ffe0ff */
[----:B---34-:R-:W-:-:S07]  /*04d0*/  IADD3 R3, PT, PT, R3, 0x1, RZ ;  /* 0x0000000103037810 */ /* 0x018fce0007ffe0ff */
.L_x_17:
[----:B0-----:R-:W0:Y:S02]  /*04e0*/  LDCU UR4, c[0x0][0x3a4] ;  /* 0x00007480ff0477ac */ /* 0x001e240008000800 */
[----:B0-----:R-:W-:-:S09]  /*04f0*/  UISETP.GE.AND UP0, UPT, UR4, 0x1, UPT ;  /* 0x000000010400788c */ /* 0x001fd2000bf06270 */
[----:B-1----:R-:W-:Y:S05]  /*0500*/  BRA.U !UP0, `(.L_x_0) ;  /* 0x0000000d08ac7547 */ /* 0x002fea000b800000 */
[----:B------:R-:W0:Y:S01]  /*0510*/  S2R R2, SR_CTAID.Z ;  /* 0x0000000000027919 */ /* 0x000e220000002700 */
[----:B------:R-:W-:-:S05]  /*0520*/  UMOV UR4, URZ ;  /* 0x000000ff00047c82 */ /* 0x000fca0008000000 */
.L_x_16:
[----:B-1----:R-:W1:Y:S01]  /*0530*/  S2R R0, SR_TID.Y ;  /* 0x0000000000007919 */ /* 0x002e620000002200 */
[----:B------:R-:W2:Y:S01]  /*0540*/  LDCU UR5, c[0x0][0x3b4] ;  /* 0x00007680ff0577ac */ /* 0x000ea20008000800 */
[----:B------:R-:W-:Y:S01]  /*0550*/  BSSY.RECONVERGENT B0, `(.L_x_1) ;  /* 0x000002a000007945 */ /* 0x000fe20003800200 */
[----:B------:R-:W3:Y:S01]  /*0560*/  LDCU UR11, c[0x0][0x3ac] ;  /* 0x00007580ff0b77ac */ /* 0x000ee20008000800 */
[----:B--2---:R-:W-:-:S06]  /*0570*/  UIADD3 UR5, UPT, UPT, UR5, 0xf, URZ ;  /* 0x0000000f05057890 */ /* 0x004fcc000fffe0ff */
[----:B-1----:R-:W-:-:S13]  /*0580*/  ISETP.GE.AND P1, PT, R0, UR5, PT ;  /* 0x0000000500007c0c */ /* 0x002fda000bf26270 */
[----:B---3--:R-:W-:Y:S05]  /*0590*/  @P1 BRA `(.L_x_2) ;  /* 0x0000000000941947 */ /* 0x008fea0003800000 */
[----:B------:R-:W0:Y:S02]  /*05a0*/  LDC R15, c[0x0][0x3a4] ;  /* 0x0000e900ff0f7b82 */ /* 0x000e240000000800 */
[----:B0-----:R-:W-:-:S07]  /*05b0*/  IMAD R18, R2, R15, UR4 ;  /* 0x0000000402127e24 */ /* 0x001fce000f8e020f */
.L_x_6:
[----:B------:R-:W0:Y:S01]  /*05c0*/  S2R R21, SR_TID.X ;  /* 0x0000000000157919 */ /* 0x000e220000002100 */
[----:B------:R-:W-:Y:S01]  /*05d0*/  BSSY.RECONVERGENT B1, `(.L_x_3) ;  /* 0x000001e000017945 */ /* 0x000fe20003800200 */
[----:B0-----:R-:W-:-:S13]  /*05e0*/  ISETP.GE.AND P1, PT, R21, R8, PT ;  /* 0x000000081500720c */ /* 0x001fda0003f26270 */
[----:B------:R-:W-:Y:S05]  /*05f0*/  @P1 BRA `(.L_x_4) ;  /* 0x00000000006c1947 */ /* 0x000fea0003800000 */
[----:B------:R-:W0:Y:S01]  /*0600*/  S2UR UR7, SR_CgaCtaId ;  /* 0x00000000000779c3 */ /* 0x000e220000008800 */
[----:B------:R-:W1:Y:S01]  /*0610*/  LDCU.64 UR12, c[0x0][0x3a8] ;  /* 0x00007500ff0c77ac */ /* 0x000e620008000a00 */
[----:B------:R-:W-:Y:S01]  /*0620*/  IMAD.IADD R15, R11, 0x1, R0 ;  /* 0x000000010b0f7824 */ /* 0x000fe200078e0200 */
[----:B------:R-:W-:Y:S01]  /*0630*/  SHF.L.U32 R20, R8, 0x2, RZ ;  /* 0x0000000208147819 */ /* 0x000fe200000006ff */
[----:B------:R-:W-:Y:S01]  /*0640*/  UMOV UR6, 0x400 ;  /* 0x0000040000067882 */ /* 0x000fe20000000000 */
[----:B------:R-:W-:Y:S02]  /*0650*/  MOV R22, R10 ;  /* 0x0000000a00167202 */ /* 0x000fe40000000f00 */
[----:B-1----:R-:W-:Y:S01]  /*0660*/  ISETP.GE.AND P1, PT, R15, UR12, PT ;  /* 0x0000000c0f007c0c */ /* 0x002fe2000bf26270 */
[----:B------:R-:W-:-:S03]  /*0670*/  IMAD R19, R18, UR12, R15 ;  /* 0x0000000c12137c24 */ /* 0x000fc6000f8e020f */
[----:B------:R-:W-:Y:S01]  /*0680*/  ISETP.GT.AND P1, PT, R15, -0x1, !P1 ;  /* 0xffffffff0f00780c */ /* 0x000fe20004f24270 */
[----:B0-----:R-:W-:Y:S01]  /*0690*/  ULEA UR6, UR7, UR6, 0x18 ;  /* 0x0000000607067291 */ /* 0x001fe2000f8ec0ff */
[----:B------:R-:W-:-:S05]  /*06a0*/  IMAD R19, R19, UR13, R10 ;  /* 0x0000000d13137c24 */ /* 0x000fca000f8e020a */
[----:B------:R-:W-:-:S05]  /*06b0*/  LEA R23, R21, UR6, 0x2 ;  /* 0x0000000615177c11 */ /* 0x000fca000f8e10ff */
[----:B------:R-:W-:-:S07]  /*06c0*/  IMAD R20, R20, R0, R23 ;  /* 0x0000000014147224 */ /* 0x000fce00078e0217 */
.L_x_5:
[----:B------:R-:W-:Y:S01]  /*06d0*/  ISETP.GE.AND P2, PT, R22, UR11, PT ;  /* 0x0000000b16007c0c */ /* 0x000fe2000bf46270 */
[----:B------:R-:W-:-:S03]  /*06e0*/  IMAD.MOV.U32 R23, RZ, RZ, RZ ;  /* 0x000000ffff177224 */ /* 0x000fc600078e00ff */
[----:B------:R-:W-:-:S04]  /*06f0*/  ISETP.GT.AND P2, PT, R22, -0x1, !P2 ;  /* 0xffffffff1600780c */ /* 0x000fc80005744270 */
[----:B------:R-:W-:-:S13]  /*0700*/  PLOP3.LUT P2, PT, P2, P1, PT, 0x80, 0x8 ;  /* 0x000000000008781c */ /* 0x000fda0001743070 */
[----:B------:R-:W0:Y:S02]  /*0710*/  @P2 LDC.64 R14, c[0x0][0x380] ;  /* 0x0000e000ff0e2b82 */ /* 0x000e240000000a00 */
[----:B0-----:R-:W-:-:S05]  /*0720*/  @P2 IMAD.WIDE R14, R19, 0x4, R14 ;  /* 0x00000004130e2825 */ /* 0x001fca00078e020e */
[----:B------:R-:W2:Y:S01]  /*0730*/  @P2 LDG.E.CONSTANT R23, desc[UR8][R14.64] ;  /* 0x000000080e172981 */ /* 0x000ea2000c1e9900 */
[C---:B------:R-:W-:Y:S01]  /*0740*/  IADD3 R21, PT, PT, R17.reuse, R21, RZ ;  /* 0x0000001511157210 */ /* 0x040fe20007ffe0ff */
[C---:B------:R-:W-:Y:S01]  /*0750*/  IMAD.IADD R19, R17.reuse, 0x1, R19 ;  /* 0x0000000111137824 */ /* 0x040fe200078e0213 */
[----:B------:R-:W-:Y:S02]  /*0760*/  IADD3 R22, PT, PT, R17, R22, RZ ;  /* 0x0000001611167210 */ /* 0x000fe40007ffe0ff */
[----:B------:R-:W-:Y:S01]  /*0770*/  ISETP.GE.AND P2, PT, R21, R8, PT ;  /* 0x000000081500720c */ /* 0x000fe20003f46270 */
[----:B--2---:R0:W-:Y:S02]  /*0780*/  STS [R20], R23 ;  /* 0x0000001714007388 */ /* 0x0041e40000000800 */
[----:B0-----:R-:W-:-:S10]  /*0790*/  LEA R20, R17, R20, 0x2 ;  /* 0x0000001411147211 */ /* 0x001fd400078e10ff */
[----:B------:R-:W-:Y:S05]  /*07a0*/  @!P2 BRA `(.L_x_5) ;  /* 0xfffffffc00c8a947 */ /* 0x000fea000383ffff */
.L_x_4:
[----:B------:R-:W-:Y:S05]  /*07b0*/  BSYNC.RECONVERGENT B1 ;  /* 0x0000000000017941 */ /* 0x000fea0003800200 */
.L_x_3:
[----:B------:R-:W-:-:S04]  /*07c0*/  IADD3 R0, PT, PT, R0, UR10, RZ ;  /* 0x0000000a00007c10 */ /* 0x000fc8000fffe0ff */
[----:B------:R-:W-:-:S13]  /*07d0*/  ISETP.GE.AND P1, PT, R0, UR5, PT ;  /* 0x0000000500007c0c */ /* 0x000fda000bf26270 */
[----:B------:R-:W-:Y:S05]  /*07e0*/  @!P1 BRA `(.L_x_6) ;  /* 0xfffffffc00749947 */ /* 0x000fea000383ffff */
.L_x_2:
[----:B------:R-:W-:Y:S05]  /*07f0*/  BSYNC.RECONVERGENT B0 ;  /* 0x0000000000007941 */ /* 0x000fea0003800200 */
.L_x_1:
[----:B------:R-:W-:Y:S06]  /*0800*/  BAR.SYNC.DEFER_BLOCKING 0x0 ;  /* 0x0000000000007b1d */ /* 0x000fec0000010000 */
[----:B------:R-:W-:Y:S04]  /*0810*/  BSSY.RECONVERGENT B0, `(.L_x_7) ;  /* 0x00000b5000007945 */ /* 0x000fe80003800200 */
[----:B------:R-:W-:Y:S05]  /*0820*/  @!P0 BRA `(.L_x_8) ;  /* 0x0000000800cc8947 */ /* 0x000fea0003800000 */
[----:B------:R-:W1:Y:S01]  /*0830*/  LDC.64 R14, c[0x0][0x390] ;  /* 0x0000e400ff0e7b82 */ /* 0x000e620000000a00 */
[----:B------:R-:W2:Y:S01]  /*0840*/  LDCU UR6, c[0x0][0x3b8] ;  /* 0x00007700ff0677ac */ /* 0x000ea20008000800 */
[----:B------:R-:W3:Y:S01]  /*0850*/  LDCU UR5, c[0x0][0x3b4] ;  /* 0x00007680ff0577ac */ /* 0x000ee20008000800 */
[----:B-1----:R-:W-:-:S05]  /*0860*/  IMAD.WIDE.U32 R14, R9, 0x4, R14 ;  /* 0x00000004090e7825 */ /* 0x002fca00078e000e */
[----:B------:R1:W5:Y:S01]  /*0870*/  LDG.E.CONSTANT R0, desc[UR8][R14.64] ;  /* 0x000000080e007981 */ /* 0x000362000c1e9900 */
[----:B--2---:R-:W-:-:S04]  /*0880*/  UISETP.GE.AND UP0, UPT, UR6, 0x1, UPT ;  /* 0x000000010600788c */ /* 0x004fc8000bf06270 */
[----:B---3--:R-:W-:-:S09]  /*0890*/  UISETP.LT.OR UP0, UPT, UR5, 0x1, !UP0 ;  /* 0x000000010500788c */ /* 0x008fd2000c701670 */
[----:B-1----:R-:W-:Y:S05]  /*08a0*/  BRA.U UP0, `(.L_x_9) ;  /* 0x0000000900907547 */ /* 0x002fea000b800000 */
[----:B------:R-:W-:-:S05]  /*08b0*/  UMOV UR5, URZ ;  /* 0x000000ff00057c82 */ /* 0x000fca0008000000 */
.L_x_15:
[----:B------:R-:W1:Y:S01]  /*08c0*/  S2R R18, SR_TID.Y ;  /* 0x0000000000127919 */ /* 0x000e620000002200 */
[----:B------:R-:W2:Y:S01]  /*08d0*/  LDC R20, c[0x0][0x3a4] ;  /* 0x0000e900ff147b82 */ /* 0x000ea20000000800 */
[----:B------:R-:W3:Y:S01]  /*08e0*/  LDCU UR11, c[0x0][0x3b8] ;  /* 0x00007700ff0b77ac */ /* 0x000ee20008000800 */
[----:B------:R-:W4:Y:S01]  /*08f0*/  S2R R19, SR_TID.X ;  /* 0x0000000000137919 */ /* 0x000f220000002100 */
[----:B------:R-:W4:Y:S05]  /*0900*/  LDCU UR6, c[0x0][0x3c0] ;  /* 0x00007800ff0677ac */ /* 0x000f2a0008000800 */
[----:B------:R-:W1:Y:S08]  /*0910*/  LDC R15, c[0x0][0x3c0] ;  /* 0x0000f000ff0f7b82 */ /* 0x000e700000000800 */
[----:B------:R-:W0:Y:S01]  /*0920*/  LDC R14, c[0x0][0x3b4] ;  /* 0x0000ed00ff0e7b82 */ /* 0x000e220000000800 */
[----:B---3--:R-:W-:Y:S01]  /*0930*/  UISETP.GE.U32.AND UP0, UPT, UR11, 0x10, UPT ;  /* 0x000000100b00788c */ /* 0x008fe2000bf06070 */
[----:B--2---:R-:W-:-:S02]  /*0940*/  IMAD R21, R9, R20, UR4 ;  /* 0x0000000409157e24 */ /* 0x004fc4000f8e0214 */
[----:B-1----:R-:W-:Y:S02]  /*0950*/  IMAD R15, R18, R15, UR5 ;  /* 0x00000005120f7e24 */ /* 0x002fe4000f8e020f */
[----:B----4-:R-:W-:Y:S02]  /*0960*/  IMAD R18, R19, UR6, RZ ;  /* 0x0000000613127c24 */ /* 0x010fe4000f8e02ff */
[----:B------:R-:W-:Y:S02]  /*0970*/  IMAD.MOV.U32 R19, RZ, RZ, RZ ;  /* 0x000000ffff137224 */ /* 0x000fe400078e00ff */
[----:B------:R-:W-:Y:S02]  /*0980*/  IMAD R18, R15, R8, R18 ;  /* 0x000000080f127224 */ /* 0x000fe400078e0212 */
[----:B0-----:R-:W-:Y:S01]  /*0990*/  IMAD R20, R21, R14, UR5 ;  /* 0x0000000515147e24 */ /* 0x001fe2000f8e020e */
[----:B------:R-:W-:-:S06]  /*09a0*/  UIADD3 UR5, UPT, UPT, UR5, 0x1, URZ ;  /* 0x0000000105057890 */ /* 0x000fcc000fffe0ff */
[----:B------:R-:W-:Y:S01]  /*09b0*/  ISETP.NE.AND P1, PT, R14, UR5, PT ;  /* 0x000000050e007c0c */ /* 0x000fe2000bf25270 */
[----:B------:R-:W-:-:S12]  /*09c0*/  BRA.U !UP0, `(.L_x_10) ;  /* 0x0000000108f47547 */ /* 0x000fd8000b800000 */
[----:B------:R-:W0:Y:S01]  /*09d0*/  S2UR UR7, SR_CgaCtaId ;  /* 0x00000000000779c3 */ /* 0x000e220000008800 */
[----:B------:R-:W-:Y:S01]  /*09e0*/  HFMA2 R19, -RZ, RZ, 0, 0 ;  /* 0x00000000ff137431 */ /* 0x000fe200000001ff */
[----:B------:R-:W-:Y:S02]  /*09f0*/  UMOV UR6, 0x400 ;  /* 0x0000040000067882 */ /* 0x000fe40000000000 */
[----:B0-----:R-:W-:-:S12]  /*0a00*/  ULEA UR6, UR7, UR6, 0x18 ;  /* 0x0000000607067291 */ /* 0x001fd8000f8ec0ff */
.L_x_11:
[----:B------:R-:W0:Y:S01]  /*0a10*/  LDC.64 R14, c[0x0][0x388] ;  /* 0x0000e200ff0e7b82 */ /* 0x000e220000000a00 */
[----:B------:R-:W-:-:S04]  /*0a20*/  IMAD R21, R20, UR11, R19 ;  /* 0x0000000b14157c24 */ /* 0x000fc8000f8e0213 */
[----:B0-----:R-:W-:-:S05]  /*0a30*/  IMAD.WIDE R14, R21, 0x4, R14 ;  /* 0x00000004150e7825 */ /* 0x001fca00078e020e */
[----:B------:R-:W2:Y:S04]  /*0a40*/  LDG.E.CONSTANT R26, desc[UR8][R14.64] ;  /* 0x000000080e1a7981 */ /* 0x000ea8000c1e9900 */
[----:B------:R-:W3:Y:S04]  /*0a50*/  LDG.E.CONSTANT R24, desc[UR8][R14.64+0x4] ;  /* 0x000004080e187981 */ /* 0x000ee8000c1e9900 */
[----:B------:R-:W4:Y:S01]  /*0a60*/  LDG.E.CONSTANT R23, desc[UR8][R14.64+0x8] ;  /* 0x000008080e177981 */ /* 0x000f22000c1e9900 */
[----:B------:R-:W-:-:S03]  /*0a70*/  IADD3 R21, PT, PT, R18, R19, RZ ;  /* 0x0000001312157210 */ /* 0x000fc60007ffe0ff */
[----:B------:R-:W4:Y:S01]  /*0a80*/  LDG.E.CONSTANT R22, desc[UR8][R14.64+0xc] ;  /* 0x00000c080e167981 */ /* 0x000f22000c1e9900 */
[----:B------:R-:W-:-:S05]  /*0a90*/  LEA R21, R21, UR6, 0x2 ;  /* 0x0000000615157c11 */ /* 0x000fca000f8e10ff */
[----:B------:R-:W2:Y:S04]  /*0aa0*/  LDS R25, [R21] ;  /* 0x0000000015197984 */ /* 0x000ea80000000800 */
[----:B------:R-:W-:Y:S01]  /*0ab0*/  LDS R29, [R21+0x38] ;  /* 0x00003800151d7984 */ /* 0x000fe20000000800 */
[----:B--2--5:R-:W-:-:S03]  /*0ac0*/  FFMA R25, R25, R26, R0 ;  /* 0x0000001a19197223 */ /* 0x024fc60000000000 */
[----:B------:R-:W2:Y:S04]  /*0ad0*/  LDG.E.CONSTANT R0, desc[UR8][R14.64+0x10] ;  /* 0x000010080e007981 */ /* 0x000ea8000c1e9900 */
[----:B------:R-:W3:Y:S02]  /*0ae0*/  LDS R26, [R21+0x4] ;  /* 0x00000400151a7984 */ /* 0x000ee40000000800 */
[----:B---3--:R-:W-:Y:S02]  /*0af0*/  FFMA R26, R26, R24, R25 ;  /* 0x000000181a1a7223 */ /* 0x008fe40000000019 */
[----:B------:R-:W3:Y:S04]  /*0b00*/  LDG.E.CONSTANT R24, desc[UR8][R14.64+0x14] ;  /* 0x000014080e187981 */ /* 0x000ee8000c1e9900 */
[----:B------:R-:W4:Y:S02]  /*0b10*/  LDS R25, [R21+0x8] ;  /* 0x0000080015197984 */ /* 0x000f240000000800 */
[----:B----4-:R-:W-:-:S02]  /*0b20*/  FFMA R25, R25, R23, R26 ;  /* 0x0000001719197223 */ /* 0x010fc4000000001a */
[----:B------:R-:W4:Y:S04]  /*0b30*/  LDG.E.CONSTANT R23, desc[UR8][R14.64+0x18] ;  /* 0x000018080e177981 */ /* 0x000f28000c1e9900 */
[----:B------:R-:W0:Y:S02]  /*0b40*/  LDS R26, [R21+0xc] ;  /* 0x00000c00151a7984 */ /* 0x000e240000000800 */
[----:B0-----:R-:W-:Y:S02]  /*0b50*/  FFMA R25, R26, R22, R25 ;  /* 0x000000161a197223 */ /* 0x001fe40000000019 */
[----:B------:R-:W2:Y:S04]  /*0b60*/  LDS R26, [R21+0x10] ;  /* 0x00001000151a7984 */ /* 0x000ea80000000800 */
[----:B------:R-:W4:Y:S01]  /*0b70*/  LDG.E.CONSTANT R22, desc[UR8][R14.64+0x1c] ;  /* 0x00001c080e167981 */ /* 0x000f22000c1e9900 */
[----:B--2---:R-:W-:-:S03]  /*0b80*/  FFMA R25, R26, R0, R25 ;  /* 0x000000001a197223 */ /* 0x004fc60000000019 */
[----:B------:R-:W3:Y:S04]  /*0b90*/  LDS R26, [R21+0x14] ;  /* 0x00001400151a7984 */ /* 0x000ee80000000800 */
[----:B------:R-:W2:Y:S01]  /*0ba0*/  LDG.E.CONSTANT R0, desc[UR8][R14.64+0x20] ;  /* 0x000020080e007981 */ /* 0x000ea2000c1e9900 */
[----:B---3--:R-:W-:-:S03]  /*0bb0*/  FFMA R26, R26, R24, R25 ;  /* 0x000000181a1a7223 */ /* 0x008fc60000000019 */
[----:B------:R-:W3:Y:S04]  /*0bc0*/  LDG.E.CONSTANT R24, desc[UR8][R14.64+0x24] ;  /* 0x000024080e187981 */ /* 0x000ee8000c1e9900 */
[----:B------:R-:W4:Y:S02]  /*0bd0*/  LDS R25, [R21+0x18] ;  /* 0x0000180015197984 */ /* 0x000f240000000800 */
[----:B----4-:R-:W-:Y:S02]  /*0be0*/  FFMA R25, R25, R23, R26 ;  /* 0x0000001719197223 */ /* 0x010fe4000000001a */
[----:B------:R-:W4:Y:S04]  /*0bf0*/  LDG.E.CONSTANT R23, desc[UR8][R14.64+0x28] ;  /* 0x000028080e177981 */ /* 0x000f28000c1e9900 */
[----:B------:R-:W0:Y:S02]  /*0c00*/  LDS R26, [R21+0x1c] ;  /* 0x00001c00151a7984 */ /* 0x000e240000000800 */
[----:B0-----:R-:W-:-:S02]  /*0c10*/  FFMA R25, R26, R22, R25 ;  /* 0x000000161a197223 */ /* 0x001fc40000000019 */
[----:B------:R-:W2:Y:S02]  /*0c20*/  LDS R22, [R21+0x20] ;  /* 0x0000200015167984 */ /* 0x000ea40000000800 */
[----:B--2---:R-:W-:Y:S02]  /*0c30*/  FFMA R25, R22, R0, R25 ;  /* 0x0000000016197223 */ /* 0x004fe40000000019 */
[----:B------:R-:W3:Y:S04]  /*0c40*/  LDS R22, [R21+0x24] ;  /* 0x0000240015167984 */ /* 0x000ee80000000800 */
[----:B------:R-:W2:Y:S01]  /*0c50*/  LDG.E.CONSTANT R0, desc[UR8][R14.64+0x2c] ;  /* 0x00002c080e007981 */ /* 0x000ea2000c1e9900 */
[----:B---3--:R-:W-:-:S03]  /*0c60*/  FFMA R26, R22, R24, R25 ;  /* 0x00000018161a7223 */ /* 0x008fc60000000019 */
[----:B------:R-:W4:Y:S04]  /*0c70*/  LDS R25, [R21+0x28] ;  /* 0x0000280015197984 */ /* 0x000f280000000800 */
[----:B------:R-:W3:Y:S04]  /*0c80*/  LDG.E.CONSTANT R24, desc[UR8][R14.64+0x30] ;  /* 0x000030080e187981 */ /* 0x000ee8000c1e9900 */
[----:B------:R-:W3:Y:S01]  /*0c90*/  LDG.E.CONSTANT R22, desc[UR8][R14.64+0x34] ;  /* 0x000034080e167981 */ /* 0x000ee2000c1e9900 */
[----:B----4-:R-:W-:-:S03]  /*0ca0*/  FFMA R27, R25, R23, R26 ;  /* 0x00000017191b7223 */ /* 0x010fc6000000001a */
[----:B------:R-:W4:Y:S04]  /*0cb0*/  LDG.E.CONSTANT R23, desc[UR8][R14.64+0x38] ;  /* 0x000038080e177981 */ /* 0x000f28000c1e9900 */
[----:B------:R-:W4:Y:S04]  /*0cc0*/  LDG.E.CONSTANT R25, desc[UR8][R14.64+0x3c] ;  /* 0x00003c080e197981 */ /* 0x000f28000c1e9900 */
[----:B------:R-:W2:Y:S01]  /*0cd0*/  LDS R26, [R21+0x2c] ;  /* 0x00002c00151a7984 */ /* 0x000ea20000000800 */
[----:B------:R-:W-:-:S05]  /*0ce0*/  VIADD R19, R19, 0x10 ;  /* 0x0000001013137836 */ /* 0x000fca0000000000 */
[----:B------:R-:W-:Y:S01]  /*0cf0*/  ISETP.NE.AND P2, PT, R19, R6, PT ;  /* 0x000000061300720c */ /* 0x000fe20003f45270 */
[----:B--2---:R-:W-:Y:S02]  /*0d00*/  FFMA R27, R26, R0, R27 ;  /* 0x000000001a1b7223 */ /* 0x004fe4000000001b */
[----:B------:R-:W3:Y:S04]  /*0d10*/  LDS R0, [R21+0x30] ;  /* 0x0000300015007984 */ /* 0x000ee80000000800 */
[----:B------:R-:W0:Y:S01]  /*0d20*/  LDS R26, [R21+0x34] ;  /* 0x00003400151a7984 */ /* 0x000e220000000800 */
[----:B---3--:R-:W-:-:S03]  /*0d30*/  FFMA R27, R0, R24, R27 ;  /* 0x00000018001b7223 */ /* 0x008fc6000000001b */
[----:B------:R-:W1:Y:S01]  /*0d40*/  LDS R0, [R21+0x3c] ;  /* 0x00003c0015007984 */ /* 0x000e620000000800 */
[----:B0-----:R-:W-:-:S04]  /*0d50*/  FFMA R22, R26, R22, R27 ;  /* 0x000000161a167223 */ /* 0x001fc8000000001b */
[----:B----4-:R-:W-:-:S04]  /*0d60*/  FFMA R22, R29, R23, R22 ;  /* 0x000000171d167223 */ /* 0x010fc80000000016 */
[----:B-1----:R-:W-:Y:S01]  /*0d70*/  FFMA R0, R0, R25, R22 ;  /* 0x0000001900007223 */ /* 0x002fe20000000016 */
[----:B------:R-:W-:Y:S06]  /*0d80*/  @P2 BRA `(.L_x_11) ;  /* 0xfffffffc00202947 */ /* 0x000fec000383ffff */
[----:B------:R-:W-:-:S07]  /*0d90*/  MOV R19, R6 ;  /* 0x0000000600137202 */ /* 0x000fce0000000f00 */
.L_x_10:
[----:B------:R-:W-:-:S13]  /*0da0*/  ISETP.NE.AND P2, PT, R16, RZ, PT ;  /* 0x000000ff1000720c */ /* 0x000fda0003f45270 */
[----:B------:R-:W-:Y:S05]  /*0db0*/  @!P2 BRA `(.L_x_12) ;  /* 0x000000040048a947 */ /* 0x000fea0003800000 */
[----:B------:R-:W-:Y:S01]  /*0dc0*/  ISETP.NE.AND P2, PT, R7, RZ, PT ;  /* 0x000000ff0700720c */ /* 0x000fe20003f45270 */
[----:B------:R-:W-:-:S12]  /*0dd0*/  @!P3 BRA `(.L_x_13) ;  /* 0x000000000084b947 */ /* 0x000fd80003800000 */
[----:B------:R-:W0:Y:S01]  /*0de0*/  LDC.64 R14, c[0x0][0x388] ;  /* 0x0000e200ff0e7b82 */ /* 0x000e220000000a00 */
[----:B------:R-:W-:-:S04]  /*0df0*/  IMAD R21, R20, UR11, R19 ;  /* 0x0000000b14157c24 */ /* 0x000fc8000f8e0213 */
[----:B0-----:R-:W-:-:S05]  /*0e00*/  IMAD.WIDE R14, R21, 0x4, R14 ;  /* 0x00000004150e7825 */ /* 0x001fca00078e020e */
[----:B------:R-:W2:Y:S04]  /*0e10*/  LDG.E.CONSTANT R24, desc[UR8][R14.64] ;  /* 0x000000080e187981 */ /* 0x000ea8000c1e9900 */
[----:B------:R-:W3:Y:S04]  /*0e20*/  LDG.E.CONSTANT R25, desc[UR8][R14.64+0x4] ;  /* 0x000004080e197981 */ /* 0x000ee8000c1e9900 */
[----:B------:R-:W4:Y:S01]  /*0e30*/  LDG.E.CONSTANT R22, desc[UR8][R14.64+0x8] ;  /* 0x000008080e167981 */ /* 0x000f22000c1e9900 */
[----:B------:R-:W0:Y:S01]  /*0e40*/  S2UR UR7, SR_CgaCtaId ;  /* 0x00000000000779c3 */ /* 0x000e220000008800 */
[----:B------:R-:W-:Y:S01]  /*0e50*/  UMOV UR6, 0x400 ;  /* 0x0000040000067882 */ /* 0x000fe20000000000 */
[----:B------:R-:W-:Y:S01]  /*0e60*/  IADD3 R21, PT, PT, R18, R19, RZ ;  /* 0x0000001312157210 */ /* 0x000fe20007ffe0ff */
[----:B0-----:R-:W-:-:S06]  /*0e70*/  ULEA UR6, UR7, UR6, 0x18 ;  /* 0x0000000607067291 */ /* 0x001fcc000f8ec0ff */
[----:B------:R-:W-:-:S05]  /*0e80*/  LEA R21, R21, UR6, 0x2 ;  /* 0x0000000615157c11 */ /* 0x000fca000f8e10ff */
[----:B------:R-:W2:Y:S04]  /*0e90*/  LDS R23, [R21] ;  /* 0x0000000015177984 */ /* 0x000ea80000000800 */
[----:B------:R-:W-:Y:S04]  /*0ea0*/  LDS R26, [R21+0x8] ;  /* 0x00000800151a7984 */ /* 0x000fe80000000800 */
[----:B------:R-:W-:Y:S01]  /*0eb0*/  LDS R29, [R21+0x14] ;  /* 0x00001400151d7984 */ /* 0x000fe20000000800 */
[----:B--2--5:R-:W-:-:S03]  /*0ec0*/  FFMA R23, R23, R24, R0 ;  /* 0x0000001817177223 */ /* 0x024fc60000000000 */
[----:B------:R-:W3:Y:S04]  /*0ed0*/  LDS R24, [R21+0x4] ;  /* 0x0000040015187984 */ /* 0x000ee80000000800 */
[----:B------:R-:W2:Y:S01]  /*0ee0*/  LDG.E.CONSTANT R0, desc[UR8][R14.64+0xc] ;  /* 0x00000c080e007981 */ /* 0x000ea2000c1e9900 */
[----:B---3--:R-:W-:-:S03]  /*0ef0*/  FFMA R25, R24, R25, R23 ;  /* 0x0000001918197223 */ /* 0x008fc60000000017 */
[----:B------:R-:W3:Y:S04]  /*0f00*/  LDG.E.CONSTANT R24, desc[UR8][R14.64+0x10] ;  /* 0x000010080e187981 */ /* 0x000ee8000c1e9900 */
[----:B------:R-:W3:Y:S01]  /*0f10*/  LDG.E.CONSTANT R23, desc[UR8][R14.64+0x14] ;  /* 0x000014080e177981 */ /* 0x000ee2000c1e9900 */
[----:B----4-:R-:W-:-:S03]  /*0f20*/  FFMA R27, R26, R22, R25 ;  /* 0x000000161a1b7223 */ /* 0x010fc60000000019 */
[----:B------:R-:W4:Y:S04]  /*0f30*/  LDG.E.CONSTANT R22, desc[UR8][R14.64+0x18] ;  /* 0x000018080e167981 */ /* 0x000f28000c1e9900 */
[----:B------:R-:W4:Y:S01]  /*0f40*/  LDG.E.CONSTANT R25, desc[UR8][R14.64+0x1c] ;  /* 0x00001c080e197981 */ /* 0x000f22000c1e9900 */
[----:B------:R-:W-:-:S03]  /*0f50*/  VIADD R19, R19, 0x8 ;  /* 0x0000000813137836 */ /* 0x000fc60000000000 */
[----:B------:R-:W2:Y:S02]  /*0f60*/  LDS R26, [R21+0xc] ;  /* 0x00000c00151a7984 */ /* 0x000ea40000000800 */
[----:B--2---:R-:W-:Y:S02]  /*0f70*/  FFMA R27, R26, R0, R27 ;  /* 0x000000001a1b7223 */ /* 0x004fe4000000001b */
[----:B------:R-:W3:Y:S02]  /*0f80*/  LDS R0, [R21+0x10] ;  /* 0x0000100015007984 */ /* 0x000ee40000000800 */
[----:B---3--:R-:W-:Y:S02]  /*0f90*/  FFMA R0, R0, R24, R27 ;  /* 0x0000001800007223 */ /* 0x008fe4000000001b */
[----:B------:R-:W4:Y:S02]  /*0fa0*/  LDS R24, [R21+0x18] ;  /* 0x0000180015187984 */ /* 0x000f240000000800 */
[----:B------:R-:W-:-:S02]  /*0fb0*/  FFMA R23, R29, R23, R0 ;  /* 0x000000171d177223 */ /* 0x000fc40000000000 */
[----:B------:R-:W0:Y:S02]  /*0fc0*/  LDS R27, [R21+0x1c] ;  /* 0x00001c00151b7984 */ /* 0x000e240000000800 */
[----:B----4-:R-:W-:-:S04]  /*0fd0*/  FFMA R22, R24, R22, R23 ;  /* 0x0000001618167223 */ /* 0x010fc80000000017 */
[----:B0-----:R-:W-:-:S07]  /*0fe0*/  FFMA R0, R27, R25, R22 ;  /* 0x000000191b007223 */ /* 0x001fce0000000016 */
.L_x_13:
[----:B------:R-:W-:Y:S05]  /*0ff0*/  @!P2 BRA `(.L_x_12) ;  /* 0x0000000000b8a947 */ /* 0x000fea0003800000 */
[----:B------:R-:W-:Y:S02]  /*1000*/  IADD3 R14, PT, PT, R7, -0x1, RZ ;  /* 0xffffffff070e7810 */ /* 0x000fe40007ffe0ff */
[----:B------:R-:W-:Y:S02]  /*1010*/  ISETP.NE.AND P4, PT, R5, RZ, PT ;  /* 0x000000ff0500720c */ /* 0x000fe40003f85270 */
[----:B------:R-:W-:-:S13]  /*1020*/  ISETP.GE.U32.AND P2, PT, R14, 0x3, PT ;  /* 0x000000030e00780c */ /* 0x000fda0003f46070 */
[----:B------:R-:W-:Y:S05]  /*1030*/  @!P2 BRA `(.L_x_14) ;  /* 0x000000000054a947 */ /* 0x000fea0003800000 */
[----:B------:R-:W0:Y:S01]  /*1040*/  LDC.64 R14, c[0x0][0x388] ;  /* 0x0000e200ff0e7b82 */ /* 0x000e220000000a00 */
[----:B------:R-:W-:-:S04]  /*1050*/  IMAD R21, R20, UR11, R19 ;  /* 0x0000000b14157c24 */ /* 0x000fc8000f8e0213 */
[----:B0-----:R-:W-:-:S05]  /*1060*/  IMAD.WIDE R14, R21, 0x4, R14 ;  /* 0x00000004150e7825 */ /* 0x001fca00078e020e */
[----:B------:R-:W2:Y:S04]  /*1070*/  LDG.E.CONSTANT R26, desc[UR8][R14.64] ;  /* 0x000000080e1a7981 */ /* 0x000ea8000c1e9900 */
[----:B------:R-:W3:Y:S04]  /*1080*/  LDG.E.CONSTANT R22, desc[UR8][R14.64+0x4] ;  /* 0x000004080e167981 */ /* 0x000ee8000c1e9900 */
[----:B------:R-:W4:Y:S04]  /*1090*/  LDG.E.CONSTANT R21, desc[UR8][R14.64+0x8] ;  /* 0x000008080e157981 */ /* 0x000f28000c1e9900 */
[----:B------:R-:W4:Y:S01]  /*10a0*/  LDG.E.CONSTANT R23, desc[UR8][R14.64+0xc] ;  /* 0x00000c080e177981 */ /* 0x000f22000c1e9900 */
[----:B------:R-:W0:Y:S01]  /*10b0*/  S2UR UR7, SR_CgaCtaId ;  /* 0x00000000000779c3 */ /* 0x000e220000008800 */
[----:B------:R-:W-:Y:S01]  /*10c0*/  UMOV UR6, 0x400 ;  /* 0x0000040000067882 */ /* 0x000fe20000000000 */
[----:B------:R-:W-:Y:S01]  /*10d0*/  IADD3 R24, PT, PT, R18, R19, RZ ;  /* 0x0000001312187210 */ /* 0x000fe20007ffe0ff */
[----:B------:R-:W-:Y:S01]  /*10e0*/  VIADD R19, R19, 0x4 ;  /* 0x0000000413137836 */ /* 0x000fe20000000000 */
[----:B0-----:R-:W-:-:S06]  /*10f0*/  ULEA UR6, UR7, UR6, 0x18 ;  /* 0x0000000607067291 */ /* 0x001fcc000f8ec0ff */
[----:B------:R-:W-:-:S05]  /*1100*/  LEA R24, R24, UR6, 0x2 ;  /* 0x0000000618187c11 */ /* 0x000fca000f8e10ff */
[----:B------:R-:W2:Y:S04]  /*1110*/  LDS R25, [R24] ;  /* 0x0000000018197984 */ /* 0x000ea80000000800 */
[----:B------:R-:W3:Y:S04]  /*1120*/  LDS R28, [R24+0x4] ;  /* 0x00000400181c7984 */ /* 0x000ee80000000800 */
[----:B------:R-:W4:Y:S04]  /*1130*/  LDS R27, [R24+0x8] ;  /* 0x00000800181b7984 */ /* 0x000f280000000800 */
[----:B------:R-:W0:Y:S01]  /*1140*/  LDS R29, [R24+0xc] ;  /* 0x00000c00181d7984 */ /* 0x000e220000000800 */
[----:B--2--5:R-:W-:-:S04]  /*1150*/  FFMA R25, R25, R26, R0 ;  /* 0x0000001a19197223 */ /* 0x024fc80000000000 */
[----:B---3--:R-:W-:-:S04]  /*1160*/  FFMA R22, R28, R22, R25 ;  /* 0x000000161c167223 */ /* 0x008fc80000000019 */
[----:B----4-:R-:W-:-:S04]  /*1170*/  FFMA R22, R27, R21, R22 ;  /* 0x000000151b167223 */ /* 0x010fc80000000016 */
[----:B0-----:R-:W-:-:S07]  /*1180*/  FFMA R0, R29, R23, R22 ;  /* 0x000000171d007223 */ /* 0x001fce0000000016 */
.L_x_14:
[----:B------:R-:W-:Y:S05]  /*1190*/  @!P4 BRA `(.L_x_12) ;  /* 0x000000000050c947 */ /* 0x000fea0003800000 */
[----:B------:R-:W0:Y:S01]  /*11a0*/  LDC.64 R14, c[0x0][0x388] ;  /* 0x0000e200ff0e7b82 */ /* 0x000e220000000a00 */
[----:B------:R-:W-:-:S04]  /*11b0*/  IMAD R21, R20, UR11, R19 ;  /* 0x0000000b14157c24 */ /* 0x000fc8000f8e0213 */
[----:B0-----:R-:W-:-:S05]  /*11c0*/  IMAD.WIDE R14, R21, 0x4, R14 ;  /* 0x00000004150e7825 */ /* 0x001fca00078e020e */
[----:B------:R-:W2:Y:S01]  /*11d0*/  LDG.E.CONSTANT R20, desc[UR8][R14.64] ;  /* 0x000000080e147981 */ /* 0x000ea2000c1e9900 */
[----:B------:R-:W0:Y:S01]  /*11e0*/  S2UR UR7, SR_CgaCtaId ;  /* 0x00000000000779c3 */ /* 0x000e220000008800 */
[----:B------:R-:W-:Y:S01]  /*11f0*/  UMOV UR6, 0x400 ;  /* 0x0000040000067882 */ /* 0x000fe20000000000 */
[----:B------:R-:W-:Y:S02]  /*1200*/  IADD3 R18, PT, PT, R18, R19, RZ ;  /* 0x0000001312127210 */ /* 0x000fe40007ffe0ff */
[----:B------:R-:W-:Y:S01]  /*1210*/  ISETP.NE.AND P2, PT, R5, 0x1, PT ;  /* 0x000000010500780c */ /* 0x000fe20003f45270 */
[----:B0-----:R-:W-:-:S06]  /*1220*/  ULEA UR6, UR7, UR6, 0x18 ;  /* 0x0000000607067291 */ /* 0x001fcc000f8ec0ff */
[----:B------:R-:W-:-:S05]  /*1230*/  LEA R22, R18, UR6, 0x2 ;  /* 0x0000000612167c11 */ /* 0x000fca000f8e10ff */
[----:B------:R-:W2:Y:S02]  /*1240*/  LDS R19, [R22] ;  /* 0x0000000016137984 */ /* 0x000ea40000000800 */
[----:B--2--5:R-:W-:Y:S01]  /*1250*/  FFMA R0, R19, R20, R0 ;  /* 0x0000001413007223 */ /* 0x024fe20000000000 */
[----:B------:R-:W-:Y:S06]  /*1260*/  @!P2 BRA `(.L_x_12) ;  /* 0x00000000001ca947 */ /* 0x000fec0003800000 */
[----:B------:R-:W-:Y:S01]  /*1270*/  ISETP.NE.AND P2, PT, R5, 0x2, PT ;  /* 0x000000020500780c */ /* 0x000fe20003f45270 */
[----:B------:R-:W2:Y:S04]  /*1280*/  LDG.E.CONSTANT R18, desc[UR8][R14.64+0x4] ;  /* 0x000004080e127981 */ /* 0x000ea8000c1e9900 */
[----:B------:R-:W2:Y:S08]  /*1290*/  LDS R19, [R22+0x4] ;  /* 0x0000040016137984 */ /* 0x000eb00000000800 */
[----:B------:R-:W3:Y:S04]  /*12a0*/  @P2 LDG.E.CONSTANT R20, desc[UR8][R14.64+0x8] ;  /* 0x000008080e142981 */ /* 0x000ee8000c1e9900 */
[----:B------:R-:W3:Y:S01]  /*12b0*/  @P2 LDS R21, [R22+0x8] ;  /* 0x0000080016152984 */ /* 0x000ee20000000800 */
[----:B--2---:R-:W-:-:S04]  /*12c0*/  FFMA R0, R19, R18, R0 ;  /* 0x0000001213007223 */ /* 0x004fc80000000000 */
[----:B---3--:R-:W-:-:S07]  /*12d0*/  @P2 FFMA R0, R21, R20, R0 ;  /* 0x0000001415002223 */ /* 0x008fce0000000000 */
.L_x_12:
[----:B------:R-:W-:Y:S05]  /*12e0*/  @P1 BRA `(.L_x_15) ;  /* 0xfffffff400741947 */ /* 0x000fea000383ffff */
.L_x_9:
[----:B------:R-:W0:Y:S01]  /*12f0*/  LDCU UR5, c[0x0][0x3b0] ;  /* 0x00007600ff0577ac */ /* 0x000e220008000800 */
[----:B------:R-:W1:Y:S01]  /*1300*/  LDC.64 R14, c[0x0][0x398] ;  /* 0x0000e600ff0e7b82 */ /* 0x000e620000000a00 */
[----:B0-----:R-:W-:-:S04]  /*1310*/  IMAD R18, R2, UR5, R9 ;  /* 0x0000000502127c24 */ /* 0x001fc8000f8e0209 */
[----:B------:R-:W-:-:S04]  /*1320*/  IMAD R18, R4, R18, R13 ;  /* 0x0000001204127224 */ /* 0x000fc800078e020d */
[----:B------:R-:W-:-:S04]  /*1330*/  IMAD R19, R3, R18, R12 ;  /* 0x0000001203137224 */ /* 0x000fc800078e020c */
[----:B-1----:R-:W-:-:S05]  /*1340*/  IMAD.WIDE R14, R19, 0x4, R14 ;  /* 0x00000004130e7825 */ /* 0x002fca00078e020e */
[----:B-----5:R1:W-:Y:S02]  /*1350*/  STG.E desc[UR8][R14.64], R0 ;  /* 0x000000000e007986 */ /* 0x0203e4000c101908 */
.L_x_8:
[----:B------:R-:W-:Y:S05]  /*1360*/  BSYNC.RECONVERGENT B0 ;  /* 0x0000000000007941 */ /* 0x000fea0003800200 */
.L_x_7:
[----:B------:R-:W2:Y:S01]  /*1370*/  LDCU UR5, c[0x0][0x3a4] ;  /* 0x00007480ff0577ac */ /* 0x000ea20008000800 */
[----:B------:R-:W-:-:S04]  /*1380*/  UIADD3 UR4, UPT, UPT, UR4, 0x1, URZ ;  /* 0x0000000104047890 */ /* 0x000fc8000fffe0ff */
[----:B--2---:R-:W-:Y:S01]  /*1390*/  UISETP.NE.AND UP0, UPT, UR4, UR5, UPT ;  /* 0x000000050400728c */ /* 0x004fe2000bf05270 */
[----:B------:R-:W-:Y:S08]  /*13a0*/  BAR.SYNC.DEFER_BLOCKING 0x0 ;  /* 0x0000000000007b1d */ /* 0x000ff00000010000 */
[----:B------:R-:W-:Y:S05]  /*13b0*/  BRA.U UP0, `(.L_x_16) ;  /* 0xfffffff1005c7547 */ /* 0x000fea000b83ffff */
.L_x_0:
[----:B------:R-:W2:Y:S01]  /*13c0*/  LDCU UR4, c[0x0][0x3b0] ;  /* 0x00007600ff0477ac */ /* 0x000ea20008000800 */
[----:B------:R-:W-:-:S04]  /*13d0*/  IADD3 R9, PT, PT, R9, 0x1, RZ ;  /* 0x0000000109097810 */ /* 0x000fc80007ffe0ff */
[----:B--2---:R-:W-:-:S13]  /*13e0*/  ISETP.NE.AND P1, PT, R9, UR4, PT ;  /* 0x0000000409007c0c */ /* 0x004fda000bf25270 */
[----:B------:R-:W-:Y:S05]  /*13f0*/  @P1 BRA `(.L_x_17) ;  /* 0xfffffff000381947 */ /* 0x000fea000383ffff */
[----:B------:R-:W-:Y:S05]  /*1400*/  EXIT ;  /* 0x000000000000794d */ /* 0x000fea0003800000 */
.L_x_18:
[----:B------:R-:W-:-:S00]  /*1410*/  BRA `(.L_x_18) ;  /* 0xfffffffc00fc7947 */ /* 0x000fc0000383ffff */
[----:B------:R-:W-:-:S00]  /*1420*/  NOP ;  /* 0x0000000000007918 */ /* 0x000fc00000000000 */
        /* <DEDUP_REMOVED lines=13> */
.L_x_19:


//--------------------- .nv.shared._Z19tiled_conv2d_kernelPKfS0_S0_Pfiiiiiiiii --------------------------
	.section	.nv.shared._Z19tiled_conv2d_kernelPKfS0_S0_Pfiiiiiiiii,"aw",@nobits
	.sectionflags	@""
	.align	16
	.zero		1024


//--------------------- .nv.shared.reserved.0     --------------------------
	.section	.nv.shared.reserved.0,"aw",@nobits
	.weak		__nv_reservedSMEM_offset_0_alias
	.size		__nv_reservedSMEM_offset_0_alias, 0, 64
	.other		__nv_reservedSMEM_offset_0_alias,@"STO_CUDA_RESERVED_SHARED STV_DEFAULT"
__nv_reservedSMEM_offset_0_alias:
	.zero		0
	.zero		64


//--------------------- .nv.constant0._Z19tiled_conv2d_kernelPKfS0_S0_Pfiiiiiiiii --------------------------
	.section	.nv.constant0._Z19tiled_conv2d_kernelPKfS0_S0_Pfiiiiiiiii,"a",@progbits
	.sectionflags	@""
	.align	4
.nv.constant0._Z19tiled_conv2d_kernelPKfS0_S0_Pfiiiiiiiii:
	.zero		964


//--------------------- SYMBOLS --------------------------

	.type		.nv.reservedSmem.offset0,@object
	.size		.nv.reservedSmem.offset0,0x4
	.type		.nv.reservedSmem.cap,@object
	.size		.nv.reservedSmem.cap,0x4
